//
// Generated by NVIDIA NVVM Compiler
//
// Compiler Build ID: CL-36424714
// Cuda compilation tools, release 13.0, V13.0.88
// Based on NVVM 20.0.0
//

.version 9.0
.target sm_100
.address_size 64

	// .globl	_Z6conv1dPiS_S_ii

.visible .entry _Z6conv1dPiS_S_ii(
	.param .u64 .ptr .align 1 _Z6conv1dPiS_S_ii_param_0,
	.param .u64 .ptr .align 1 _Z6conv1dPiS_S_ii_param_1,
	.param .u64 .ptr .align 1 _Z6conv1dPiS_S_ii_param_2,
	.param .u32 _Z6conv1dPiS_S_ii_param_3,
	.param .u32 _Z6conv1dPiS_S_ii_param_4
)
{
	.reg .pred 	%p<58>;
	.reg .b32 	%r<136>;
	.reg .b64 	%rd<47>;

	ld.param.u64 	%rd7, [_Z6conv1dPiS_S_ii_param_0];
	ld.param.u64 	%rd8, [_Z6conv1dPiS_S_ii_param_1];
	ld.param.u64 	%rd6, [_Z6conv1dPiS_S_ii_param_2];
	ld.param.u32 	%r65, [_Z6conv1dPiS_S_ii_param_3];
	ld.param.u32 	%r66, [_Z6conv1dPiS_S_ii_param_4];
	cvta.to.global.u64 	%rd1, %rd8;
	cvta.to.global.u64 	%rd2, %rd7;
	mov.u32 	%r67, %ctaid.x;
	mov.u32 	%r68, %ntid.x;
	mov.u32 	%r69, %tid.x;
	mad.lo.s32 	%r1, %r67, %r68, %r69;
	setp.lt.s32 	%p1, %r1, 0;
	setp.ge.s32 	%p2, %r1, %r65;
	or.pred  	%p3, %p1, %p2;
	@%p3 bra 	$L__BB0_43;
	shr.u32 	%r71, %r66, 31;
	add.s32 	%r72, %r66, %r71;
	shr.s32 	%r73, %r72, 1;
	sub.s32 	%r2, %r1, %r73;
	setp.lt.s32 	%p4, %r66, 1;
	mov.b32 	%r112, 0;
	@%p4 bra 	$L__BB0_42;
	and.b32  	%r3, %r66, 7;
	setp.lt.u32 	%p5, %r66, 8;
	mov.b32 	%r128, 0;
	mov.u32 	%r112, %r128;
	@%p5 bra 	$L__BB0_21;
	and.b32  	%r128, %r66, 2147483640;
	mov.b32 	%r110, 0;
	mov.u32 	%r112, %r110;
$L__BB0_4:
	.pragma "nounroll";
	add.s32 	%r7, %r2, %r110;
	setp.lt.s32 	%p6, %r7, 0;
	setp.ge.s32 	%p7, %r7, %r65;
	mul.wide.u32 	%rd9, %r110, 4;
	add.s64 	%rd3, %rd1, %rd9;
	or.pred  	%p8, %p6, %p7;
	@%p8 bra 	$L__BB0_6;
	mul.wide.u32 	%rd10, %r7, 4;
	add.s64 	%rd11, %rd2, %rd10;
	ld.global.u32 	%r77, [%rd11];
	ld.global.u32 	%r78, [%rd3];
	mad.lo.s32 	%r112, %r78, %r77, %r112;
$L__BB0_6:
	add.s32 	%r10, %r7, 1;
	setp.lt.s32 	%p9, %r10, 0;
	setp.ge.s32 	%p10, %r10, %r65;
	or.pred  	%p11, %p9, %p10;
	@%p11 bra 	$L__BB0_8;
	mul.wide.u32 	%rd12, %r10, 4;
	add.s64 	%rd13, %rd2, %rd12;
	ld.global.u32 	%r79, [%rd13];
	ld.global.u32 	%r80, [%rd3+4];
	mad.lo.s32 	%r112, %r80, %r79, %r112;
$L__BB0_8:
	add.s32 	%r13, %r7, 2;
	setp.lt.s32 	%p12, %r13, 0;
	setp.ge.s32 	%p13, %r13, %r65;
	or.pred  	%p14, %p12, %p13;
	@%p14 bra 	$L__BB0_10;
	mul.wide.u32 	%rd14, %r13, 4;
	add.s64 	%rd15, %rd2, %rd14;
	ld.global.u32 	%r81, [%rd15];
	ld.global.u32 	%r82, [%rd3+8];
	mad.lo.s32 	%r112, %r82, %r81, %r112;
$L__BB0_10:
	add.s32 	%r16, %r7, 3;
	setp.lt.s32 	%p15, %r16, 0;
	setp.ge.s32 	%p16, %r16, %r65;
	or.pred  	%p17, %p15, %p16;
	@%p17 bra 	$L__BB0_12;
	mul.wide.u32 	%rd16, %r16, 4;
	add.s64 	%rd17, %rd2, %rd16;
	ld.global.u32 	%r83, [%rd17];
	ld.global.u32 	%r84, [%rd3+12];
	mad.lo.s32 	%r112, %r84, %r83, %r112;
$L__BB0_12:
	add.s32 	%r19, %r7, 4;
	setp.lt.s32 	%p18, %r19, 0;
	setp.ge.s32 	%p19, %r19, %r65;
	or.pred  	%p20, %p18, %p19;
	@%p20 bra 	$L__BB0_14;
	mul.wide.u32 	%rd18, %r19, 4;
	add.s64 	%rd19, %rd2, %rd18;
	ld.global.u32 	%r85, [%rd19];
	ld.global.u32 	%r86, [%rd3+16];
	mad.lo.s32 	%r112, %r86, %r85, %r112;
$L__BB0_14:
	add.s32 	%r22, %r7, 5;
	setp.lt.s32 	%p21, %r22, 0;
	setp.ge.s32 	%p22, %r22, %r65;
	or.pred  	%p23, %p21, %p22;
	@%p23 bra 	$L__BB0_16;
	mul.wide.u32 	%rd20, %r22, 4;
	add.s64 	%rd21, %rd2, %rd20;
	ld.global.u32 	%r87, [%rd21];
	ld.global.u32 	%r88, [%rd3+20];
	mad.lo.s32 	%r112, %r88, %r87, %r112;
$L__BB0_16:
	add.s32 	%r25, %r7, 6;
	setp.lt.s32 	%p24, %r25, 0;
	setp.ge.s32 	%p25, %r25, %r65;
	or.pred  	%p26, %p24, %p25;
	@%p26 bra 	$L__BB0_18;
	mul.wide.u32 	%rd22, %r25, 4;
	add.s64 	%rd23, %rd2, %rd22;
	ld.global.u32 	%r89, [%rd23];
	ld.global.u32 	%r90, [%rd3+24];
	mad.lo.s32 	%r112, %r90, %r89, %r112;
$L__BB0_18:
	add.s32 	%r28, %r7, 7;
	setp.lt.s32 	%p27, %r28, 0;
	setp.ge.s32 	%p28, %r28, %r65;
	or.pred  	%p29, %p27, %p28;
	@%p29 bra 	$L__BB0_20;
	mul.wide.u32 	%rd24, %r28, 4;
	add.s64 	%rd25, %rd2, %rd24;
	ld.global.u32 	%r91, [%rd25];
	ld.global.u32 	%r92, [%rd3+28];
	mad.lo.s32 	%r112, %r92, %r91, %r112;
$L__BB0_20:
	add.s32 	%r110, %r110, 8;
	setp.ne.s32 	%p30, %r110, %r128;
	@%p30 bra 	$L__BB0_4;
$L__BB0_21:
	setp.eq.s32 	%p31, %r3, 0;
	@%p31 bra 	$L__BB0_42;
	and.b32  	%r35, %r66, 3;
	setp.lt.u32 	%p32, %r3, 4;
	@%p32 bra 	$L__BB0_32;
	add.s32 	%r36, %r2, %r128;
	setp.lt.s32 	%p33, %r36, 0;
	setp.ge.s32 	%p34, %r36, %r65;
	mul.wide.u32 	%rd26, %r128, 4;
	add.s64 	%rd4, %rd1, %rd26;
	or.pred  	%p35, %p33, %p34;
	@%p35 bra 	$L__BB0_25;
	mul.wide.u32 	%rd27, %r36, 4;
	add.s64 	%rd28, %rd2, %rd27;
	ld.global.u32 	%r94, [%rd28];
	ld.global.u32 	%r95, [%rd4];
	mad.lo.s32 	%r112, %r95, %r94, %r112;
$L__BB0_25:
	add.s32 	%r39, %r36, 1;
	setp.lt.s32 	%p36, %r39, 0;
	setp.ge.s32 	%p37, %r39, %r65;
	or.pred  	%p38, %p36, %p37;
	@%p38 bra 	$L__BB0_27;
	mul.wide.u32 	%rd29, %r39, 4;
	add.s64 	%rd30, %rd2, %rd29;
	ld.global.u32 	%r96, [%rd30];
	ld.global.u32 	%r97, [%rd4+4];
	mad.lo.s32 	%r112, %r97, %r96, %r112;
$L__BB0_27:
	add.s32 	%r42, %r36, 2;
	setp.lt.s32 	%p39, %r42, 0;
	setp.ge.s32 	%p40, %r42, %r65;
	or.pred  	%p41, %p39, %p40;
	@%p41 bra 	$L__BB0_29;
	mul.wide.u32 	%rd31, %r42, 4;
	add.s64 	%rd32, %rd2, %rd31;
	ld.global.u32 	%r98, [%rd32];
	ld.global.u32 	%r99, [%rd4+8];
	mad.lo.s32 	%r112, %r99, %r98, %r112;
$L__BB0_29:
	add.s32 	%r45, %r36, 3;
	setp.lt.s32 	%p42, %r45, 0;
	setp.ge.s32 	%p43, %r45, %r65;
	or.pred  	%p44, %p42, %p43;
	@%p44 bra 	$L__BB0_31;
	mul.wide.u32 	%rd33, %r45, 4;
	add.s64 	%rd34, %rd2, %rd33;
	ld.global.u32 	%r100, [%rd34];
	ld.global.u32 	%r101, [%rd4+12];
	mad.lo.s32 	%r112, %r101, %r100, %r112;
$L__BB0_31:
	add.s32 	%r128, %r128, 4;
$L__BB0_32:
	setp.eq.s32 	%p45, %r35, 0;
	@%p45 bra 	$L__BB0_42;
	setp.eq.s32 	%p46, %r35, 1;
	@%p46 bra 	$L__BB0_39;
	add.s32 	%r52, %r2, %r128;
	setp.lt.s32 	%p47, %r52, 0;
	setp.ge.s32 	%p48, %r52, %r65;
	mul.wide.u32 	%rd35, %r128, 4;
	add.s64 	%rd5, %rd1, %rd35;
	or.pred  	%p49, %p47, %p48;
	@%p49 bra 	$L__BB0_36;
	mul.wide.u32 	%rd36, %r52, 4;
	add.s64 	%rd37, %rd2, %rd36;
	ld.global.u32 	%r103, [%rd37];
	ld.global.u32 	%r104, [%rd5];
	mad.lo.s32 	%r112, %r104, %r103, %r112;
$L__BB0_36:
	add.s32 	%r55, %r52, 1;
	setp.lt.s32 	%p50, %r55, 0;
	setp.ge.s32 	%p51, %r55, %r65;
	or.pred  	%p52, %p50, %p51;
	@%p52 bra 	$L__BB0_38;
	mul.wide.u32 	%rd38, %r55, 4;
	add.s64 	%rd39, %rd2, %rd38;
	ld.global.u32 	%r105, [%rd39];
	ld.global.u32 	%r106, [%rd5+4];
	mad.lo.s32 	%r112, %r106, %r105, %r112;
$L__BB0_38:
	add.s32 	%r128, %r128, 2;
$L__BB0_39:
	and.b32  	%r107, %r66, 1;
	setp.eq.b32 	%p53, %r107, 1;
	not.pred 	%p54, %p53;
	@%p54 bra 	$L__BB0_42;
	add.s32 	%r62, %r2, %r128;
	setp.lt.s32 	%p55, %r62, 0;
	setp.ge.s32 	%p56, %r62, %r65;
	or.pred  	%p57, %p55, %p56;
	@%p57 bra 	$L__BB0_42;
	mul.wide.u32 	%rd40, %r62, 4;
	add.s64 	%rd41, %rd2, %rd40;
	ld.global.u32 	%r108, [%rd41];
	mul.wide.u32 	%rd42, %r128, 4;
	add.s64 	%rd43, %rd1, %rd42;
	ld.global.u32 	%r109, [%rd43];
	mad.lo.s32 	%r112, %r109, %r108, %r112;
$L__BB0_42:
	cvta.to.global.u64 	%rd44, %rd6;
	mul.wide.u32 	%rd45, %r1, 4;
	add.s64 	%rd46, %rd44, %rd45;
	st.global.u32 	[%rd46], %r112;
$L__BB0_43:
	ret;

}


// ===== COMPILED SASS (sm_100) =====

	.target	sm_100

	.elftype	@"ET_EXEC"


//--------------------- .note.nv.tkinfo           --------------------------
	.section	.note.nv.tkinfo,"",@"SHT_NOTE"
	.sectionflags	@"SHF_NOTE_NV_TKINFO"
	.tkinfo
        /*0018*/ 	.word	0x00000002
        /*0030*/ 	.string	""
        /*0030*/ 	.string	"ptxas"
        /*0030*/ 	.string	"Cuda compilation tools, release 13.0, V13.0.88"
        /*0030*/ 	.string	"Build cuda_13.0.r13.0/compiler.36424714_0"
        /*0030*/ 	.string	"-arch sm_100 -m 64 "



//--------------------- .note.nv.cuinfo           --------------------------
	.section	.note.nv.cuinfo,"",@"SHT_NOTE"
	.sectionflags	@"SHF_NOTE_NV_CUINFO"
        /*0018*/ 	.short	0x0002
        /*001a*/ 	.short	0x0064
        /*001c*/ 	.short	0x0082
	.zero		2


//--------------------- .nv.info                  --------------------------
	.section	.nv.info,"",@"SHT_CUDA_INFO"
	.align	4


	//----- nvinfo : EIATTR_REGCOUNT
	.align		4
        /*0000*/ 	.byte	0x04, 0x2f
        /*0002*/ 	.short	(.L_1 - .L_0)
	.align		4
.L_0:
        /*0004*/ 	.word	index@(_Z6conv1dPiS_S_ii)
        /*0008*/ 	.word	0x00000020


	//----- nvinfo : EIATTR_FRAME_SIZE
	.align		4
.L_1:
        /*000c*/ 	.byte	0x04, 0x11
        /*000e*/ 	.short	(.L_3 - .L_2)
	.align		4
.L_2:
        /*0010*/ 	.word	index@(_Z6conv1dPiS_S_ii)
        /*0014*/ 	.word	0x00000000


	//----- nvinfo : EIATTR_MIN_STACK_SIZE
	.align		4
.L_3:
        /*0018*/ 	.byte	0x04, 0x12
        /*001a*/ 	.short	(.L_5 - .L_4)
	.align		4
.L_4:
        /*001c*/ 	.word	index@(_Z6conv1dPiS_S_ii)
        /*0020*/ 	.word	0x00000000
.L_5:


//--------------------- .nv.compat                --------------------------
	.section	.nv.compat,"",@"SHT_CUDA_COMPAT_INFO"
	.align	4
        /*0000*/ 	.byte	0x02, 0x09, 0x00, 0x00, 0x02, 0x02, 0x01, 0x00, 0x02, 0x05, 0x05, 0x00, 0x03, 0x07, 0x01, 0x01
        /*0010*/ 	.byte	0x02, 0x03, 0x00, 0x00, 0x02, 0x06, 0x01, 0x00, 0x04, 0x0b, 0x08, 0x00, 0x09, 0x00, 0x00, 0x00
        /*0020*/ 	.byte	0x00, 0x00, 0x00, 0x00


//--------------------- .nv.info._Z6conv1dPiS_S_ii --------------------------
	.section	.nv.info._Z6conv1dPiS_S_ii,"",@"SHT_CUDA_INFO"
	.sectionflags	@""
	.align	4


	//----- nvinfo : EIATTR_CUDA_API_VERSION
	.align		4
        /*0000*/ 	.byte	0x04, 0x37
        /*0002*/ 	.short	(.L_7 - .L_6)
.L_6:
        /*0004*/ 	.word	0x00000082


	//----- nvinfo : EIATTR_KPARAM_INFO
	.align		4
.L_7:
        /*0008*/ 	.byte	0x04, 0x17
        /*000a*/ 	.short	(.L_9 - .L_8)
.L_8:
        /*000c*/ 	.word	0x00000000
        /*0010*/ 	.short	0x0004
        /*0012*/ 	.short	0x001c
        /*0014*/ 	.byte	0x00, 0xf0, 0x11, 0x00


	//----- nvinfo : EIATTR_KPARAM_INFO
	.align		4
.L_9:
        /*0018*/ 	.byte	0x04, 0x17
        /*001a*/ 	.short	(.L_11 - .L_10)
.L_10:
        /*001c*/ 	.word	0x00000000
        /*0020*/ 	.short	0x0003
        /*0022*/ 	.short	0x0018
        /*0024*/ 	.byte	0x00, 0xf0, 0x11, 0x00


	//----- nvinfo : EIATTR_KPARAM_INFO
	.align		4
.L_11:
        /*0028*/ 	.byte	0x04, 0x17
        /*002a*/ 	.short	(.L_13 - .L_12)
.L_12:
        /*002c*/ 	.word	0x00000000
        /*0030*/ 	.short	0x0002
        /*0032*/ 	.short	0x0010
        /*0034*/ 	.byte	0x00, 0xf5, 0x21, 0x00


	//----- nvinfo : EIATTR_KPARAM_INFO
	.align		4
.L_13:
        /*0038*/ 	.byte	0x04, 0x17
        /*003a*/ 	.short	(.L_15 - .L_14)
.L_14:
        /*003c*/ 	.word	0x00000000
        /*0040*/ 	.short	0x0001
        /*0042*/ 	.short	0x0008
        /*0044*/ 	.byte	0x00, 0xf5, 0x21, 0x00


	//----- nvinfo : EIATTR_KPARAM_INFO
	.align		4
.L_15:
        /*0048*/ 	.byte	0x04, 0x17
        /*004a*/ 	.short	(.L_17 - .L_16)
.L_16:
        /*004c*/ 	.word	0x00000000
        /*0050*/ 	.short	0x0000
        /*0052*/ 	.short	0x0000
        /*0054*/ 	.byte	0x00, 0xf5, 0x21, 0x00


	//----- nvinfo : EIATTR_SPARSE_MMA_MASK
	.align		4
.L_17:
        /*0058*/ 	.byte	0x03, 0x50
        /*005a*/ 	.short	0x0000


	//----- nvinfo : EIATTR_MAXREG_COUNT
	.align		4
        /*005c*/ 	.byte	0x03, 0x1b
        /*005e*/ 	.short	0x00ff


	//----- nvinfo : EIATTR_MERCURY_ISA_VERSION
	.align		4
        /*0060*/ 	.byte	0x03, 0x5f
        /*0062*/ 	.short	0x0101


	//----- nvinfo : EIATTR_VRC_CTA_INIT_COUNT
	.align		4
        /*0064*/ 	.byte	0x02, 0x4a
	.zero		1
	.zero		1


	//----- nvinfo : EIATTR_EXIT_INSTR_OFFSETS
	.align		4
        /*0068*/ 	.byte	0x04, 0x1c
        /*006a*/ 	.short	(.L_19 - .L_18)


	//   ....[0]....
.L_18:
        /*006c*/ 	.word	0x00000080


	//   ....[1]....
        /*0070*/ 	.word	0x00000b30


	//----- nvinfo : EIATTR_CRS_STACK_SIZE
	.align		4
.L_19:
        /*0074*/ 	.byte	0x04, 0x1e
        /*0076*/ 	.short	(.L_21 - .L_20)
.L_20:
        /*0078*/ 	.word	0x00000000


	//----- nvinfo : EIATTR_CBANK_PARAM_SIZE
	.align		4
.L_21:
        /*007c*/ 	.byte	0x03, 0x19
        /*007e*/ 	.short	0x0020


	//----- nvinfo : EIATTR_PARAM_CBANK
	.align		4
        /*0080*/ 	.byte	0x04, 0x0a
        /*0082*/ 	.short	(.L_23 - .L_22)
	.align		4
.L_22:
        /*0084*/ 	.word	index@(.nv.constant0._Z6conv1dPiS_S_ii)
        /*0088*/ 	.short	0x0380
        /*008a*/ 	.short	0x0020


	//----- nvinfo : EIATTR_SW_WAR
	.align		4
.L_23:
        /*008c*/ 	.byte	0x04, 0x36
        /*008e*/ 	.short	(.L_25 - .L_24)
.L_24:
        /*0090*/ 	.word	0x00000008
.L_25:


//--------------------- .nv.callgraph             --------------------------
	.section	.nv.callgraph,"",@"SHT_CUDA_CALLGRAPH"
	.align	4
	.sectionentsize	8
	.align		4
        /*0000*/ 	.word	0x00000000
	.align		4
        /*0004*/ 	.word	0xffffffff
	.align		4
        /*0008*/ 	.word	0x00000000
	.align		4
        /*000c*/ 	.word	0xfffffffe
	.align		4
        /*0010*/ 	.word	0x00000000
	.align		4
        /*0014*/ 	.word	0xfffffffd
	.align		4
        /*0018*/ 	.word	0x00000000
	.align		4
        /*001c*/ 	.word	0xfffffffc


//--------------------- .text._Z6conv1dPiS_S_ii   --------------------------
	.section	.text._Z6conv1dPiS_S_ii,"ax",@progbits
	.align	128
        .global         _Z6conv1dPiS_S_ii
        .type           _Z6conv1dPiS_S_ii,@function
        .size           _Z6conv1dPiS_S_ii,(.L_x_7 - _Z6conv1dPiS_S_ii)
        .other          _Z6conv1dPiS_S_ii,@"STO_CUDA_ENTRY STV_DEFAULT"
_Z6conv1dPiS_S_ii:
.text._Z6conv1dPiS_S_ii:
[----:B------:R-:W-:Y:S01]  /*0000*/  LDC R1, c[0x0][0x37c] ;  /* 0x0000df00ff017b82 */ /* 0x000fe20000000800 */
[----:B------:R-:W0:Y:S07]  /*0010*/  S2R R3, SR_TID.X ;  /* 0x0000000000037919 */ /* 0x000e2e0000002100 */
[----:B------:R-:W0:Y:S01]  /*0020*/  S2UR UR4, SR_CTAID.X ;  /* 0x00000000000479c3 */ /* 0x000e220000002500 */
[----:B------:R-:W1:Y:S07]  /*0030*/  LDCU UR5, c[0x0][0x398] ;  /* 0x00007300ff0577ac */ /* 0x000e6e0008000800 */
[----:B------:R-:W0:Y:S02]  /*0040*/  LDC R2, c[0x0][0x360] ;  /* 0x0000d800ff027b82 */ /* 0x000e240000000800 */
[----:B0-----:R-:W-:-:S05]  /*0050*/  IMAD R2, R2, UR4, R3 ;  /* 0x0000000402027c24 */ /* 0x001fca000f8e0203 */
[----:B-1----:R-:W-:-:S04]  /*0060*/  ISETP.GE.AND P0, PT, R2, UR5, PT ;  /* 0x0000000502007c0c */ /* 0x002fc8000bf06270 */
[----:B------:R-:W-:-:S13]  /*0070*/  ISETP.LT.OR P0, PT, R2, RZ, P0 ;  /* 0x000000ff0200720c */ /* 0x000fda0000701670 */
[----:B------:R-:W-:Y:S05]  /*0080*/  @P0 EXIT ;  /* 0x000000000000094d */ /* 0x000fea0003800000 */
[----:B------:R-:W0:Y:S01]  /*0090*/  LDCU UR6, c[0x0][0x39c] ;  /* 0x00007380ff0677ac */ /* 0x000e220008000800 */
[----:B------:R-:W-:Y:S01]  /*00a0*/  HFMA2 R0, -RZ, RZ, 0, 0 ;  /* 0x00000000ff007431 */ /* 0x000fe200000001ff */
[----:B------:R-:W1:Y:S01]  /*00b0*/  LDCU.64 UR8, c[0x0][0x358] ;  /* 0x00006b00ff0877ac */ /* 0x000e620008000a00 */
[----:B0-----:R-:W-:-:S09]  /*00c0*/  UISETP.GE.AND UP0, UPT, UR6, 0x1, UPT ;  /* 0x000000010600788c */ /* 0x001fd2000bf06270 */
[----:B-1----:R-:W-:Y:S05]  /*00d0*/  BRA.U !UP0, `(.L_x_0) ;  /* 0x0000000908887547 */ /* 0x002fea000b800000 */
[----:B------:R-:W-:Y:S01]  /*00e0*/  UISETP.GE.U32.AND UP0, UPT, UR6, 0x8, UPT ;  /* 0x000000080600788c */ /* 0x000fe2000bf06070 */
[----:B------:R-:W-:Y:S01]  /*00f0*/  IMAD.MOV.U32 R3, RZ, RZ, RZ ;  /* 0x000000ffff037224 */ /* 0x000fe200078e00ff */
[----:B------:R-:W-:Y:S01]  /*0100*/  ULEA.HI UR4, UR6, UR6, URZ, 0x1 ;  /* 0x0000000606047291 */ /* 0x000fe2000f8f08ff */
[----:B------:R-:W-:Y:S01]  /*0110*/  MOV R0, RZ ;  /* 0x000000ff00007202 */ /* 0x000fe20000000f00 */
[----:B------:R-:W-:Y:S02]  /*0120*/  ULOP3.LUT UR7, UR6, 0x7, URZ, 0xc0, !UPT ;  /* 0x0000000706077892 */ /* 0x000fe4000f8ec0ff */
[----:B------:R-:W-:Y:S02]  /*0130*/  USHF.R.S32.HI UR4, URZ, 0x1, UR4 ;  /* 0x00000001ff047899 */ /* 0x000fe40008011404 */
[----:B------:R-:W-:-:S04]  /*0140*/  UISETP.NE.AND UP1, UPT, UR7, URZ, UPT ;  /* 0x000000ff0700728c */ /* 0x000fc8000bf25270 */
[----:B------:R-:W-:Y:S01]  /*0150*/  VIADD R4, R2, -UR4 ;  /* 0x8000000402047c36 */ /* 0x000fe20008000000 */
[----:B------:R-:W-:Y:S06]  /*0160*/  BRA.U !UP0, `(.L_x_1) ;  /* 0x0000000508287547 */ /* 0x000fec000b800000 */
[----:B------:R-:W0:Y:S01]  /*0170*/  LDC.64 R8, c[0x0][0x388] ;  /* 0x0000e200ff087b82 */ /* 0x000e220000000a00 */
[----:B------:R-:W-:Y:S01]  /*0180*/  ULOP3.LUT UR4, UR6, 0x7ffffff8, URZ, 0xc0, !UPT ;  /* 0x7ffffff806047892 */ /* 0x000fe2000f8ec0ff */
[----:B------:R-:W-:Y:S01]  /*0190*/  MOV R5, RZ ;  /* 0x000000ff00057202 */ /* 0x000fe20000000f00 */
[----:B------:R-:W-:Y:S01]  /*01a0*/  IMAD.MOV.U32 R0, RZ, RZ, RZ ;  /* 0x000000ffff007224 */ /* 0x000fe200078e00ff */
[----:B------:R-:W1:Y:S03]  /*01b0*/  LDCU UR5, c[0x0][0x398] ;  /* 0x00007300ff0577ac */ /* 0x000e660008000800 */
[----:B------:R-:W-:-:S07]  /*01c0*/  MOV R3, UR4 ;  /* 0x0000000400037c02 */ /* 0x000fce0008000f00 */
.L_x_2:
[----:B------:R-:W-:Y:S02]  /*01d0*/  IMAD.IADD R27, R4, 0x1, R5 ;  /* 0x00000001041b7824 */ /* 0x000fe400078e0205 */
[----:B0-----:R-:W-:-:S03]  /*01e0*/  IMAD.WIDE.U32 R14, R5, 0x4, R8 ;  /* 0x00000004050e7825 */ /* 0x001fc600078e0008 */
[----:B-1----:R-:W-:-:S04]  /*01f0*/  ISETP.GE.AND P6, PT, R27, UR5, PT ;  /* 0x000000051b007c0c */ /* 0x002fc8000bfc6270 */
[----:B------:R-:W-:-:S13]  /*0200*/  ISETP.LT.OR P6, PT, R27, RZ, P6 ;  /* 0x000000ff1b00720c */ /* 0x000fda00037c1670 */
[----:B------:R-:W0:Y:S01]  /*0210*/  @!P6 LDC.64 R6, c[0x0][0x380] ;  /* 0x0000e000ff06eb82 */ /* 0x000e220000000a00 */
[----:B------:R-:W2:Y:S01]  /*0220*/  @!P6 LDG.E R10, desc[UR8][R14.64] ;  /* 0x000000080e0ae981 */ /* 0x000ea2000c1e1900 */
[----:B0-----:R-:W-:-:S05]  /*0230*/  @!P6 IMAD.WIDE.U32 R6, R27, 0x4, R6 ;  /* 0x000000041b06e825 */ /* 0x001fca00078e0006 */
[----:B------:R0:W2:Y:S01]  /*0240*/  @!P6 LDG.E R11, desc[UR8][R6.64] ;  /* 0x00000008060be981 */ /* 0x0000a2000c1e1900 */
[C---:B------:R-:W-:Y:S01]  /*0250*/  VIADD R17, R27.reuse, 0x2 ;  /* 0x000000021b117836 */ /* 0x040fe20000000000 */
[----:B------:R-:W-:-:S04]  /*0260*/  IADD3 R16, PT, PT, R27, 0x1, RZ ;  /* 0x000000011b107810 */ /* 0x000fc80007ffe0ff */
[C---:B------:R-:W-:Y:S02]  /*0270*/  ISETP.GE.AND P5, PT, R16.reuse, UR5, PT ;  /* 0x0000000510007c0c */ /* 0x040fe4000bfa6270 */
[C---:B------:R-:W-:Y:S02]  /*0280*/  ISETP.GE.AND P4, PT, R17.reuse, UR5, PT ;  /* 0x0000000511007c0c */ /* 0x040fe4000bf86270 */
[----:B------:R-:W-:Y:S02]  /*0290*/  ISETP.LT.OR P5, PT, R16, RZ, P5 ;  /* 0x000000ff1000720c */ /* 0x000fe40002fa1670 */
[----:B------:R-:W-:Y:S01]  /*02a0*/  ISETP.LT.OR P4, PT, R17, RZ, P4 ;  /* 0x000000ff1100720c */ /* 0x000fe20002781670 */
[C---:B0-----:R-:W-:Y:S01]  /*02b0*/  VIADD R6, R27.reuse, 0x4 ;  /* 0x000000041b067836 */ /* 0x041fe20000000000 */
[C---:B------:R-:W-:Y:S02]  /*02c0*/  IADD3 R23, PT, PT, R27.reuse, 0x3, RZ ;  /* 0x000000031b177810 */ /* 0x040fe40007ffe0ff */
[----:B------:R-:W-:-:S02]  /*02d0*/  IADD3 R7, PT, PT, R27, 0x5, RZ ;  /* 0x000000051b077810 */ /* 0x000fc40007ffe0ff */
[C---:B------:R-:W-:Y:S02]  /*02e0*/  ISETP.GE.AND P3, PT, R23.reuse, UR5, PT ;  /* 0x0000000517007c0c */ /* 0x040fe4000bf66270 */
[C---:B------:R-:W-:Y:S02]  /*02f0*/  ISETP.GE.AND P2, PT, R6.reuse, UR5, PT ;  /* 0x0000000506007c0c */ /* 0x040fe4000bf46270 */
[----:B------:R-:W-:Y:S01]  /*0300*/  ISETP.LT.OR P3, PT, R23, RZ, P3 ;  /* 0x000000ff1700720c */ /* 0x000fe20001f61670 */
[----:B------:R-:W0:Y:S01]  /*0310*/  @!P5 LDC.64 R28, c[0x0][0x380] ;  /* 0x0000e000ff1cdb82 */ /* 0x000e220000000a00 */
[----:B------:R-:W-:Y:S01]  /*0320*/  ISETP.GE.AND P1, PT, R7, UR5, PT ;  /* 0x0000000507007c0c */ /* 0x000fe2000bf26270 */
[----:B------:R-:W-:Y:S01]  /*0330*/  VIADD R25, R27, 0x6 ;  /* 0x000000061b197836 */ /* 0x000fe20000000000 */
[----:B------:R-:W-:Y:S01]  /*0340*/  ISETP.LT.OR P2, PT, R6, RZ, P2 ;  /* 0x000000ff0600720c */ /* 0x000fe20001741670 */
[----:B------:R-:W3:Y:S04]  /*0350*/  @!P5 LDG.E R24, desc[UR8][R14.64+0x4] ;  /* 0x000004080e18d981 */ /* 0x000ee8000c1e1900 */
[----:B------:R-:W1:Y:S01]  /*0360*/  @!P4 LDC.64 R20, c[0x0][0x380] ;  /* 0x0000e000ff14cb82 */ /* 0x000e620000000a00 */
[----:B------:R-:W-:-:S02]  /*0370*/  ISETP.LT.OR P1, PT, R7, RZ, P1 ;  /* 0x000000ff0700720c */ /* 0x000fc40000f21670 */
[----:B------:R-:W-:-:S04]  /*0380*/  ISETP.GE.AND P0, PT, R25, UR5, PT ;  /* 0x0000000519007c0c */ /* 0x000fc8000bf06270 */
[----:B------:R-:W-:Y:S01]  /*0390*/  ISETP.LT.OR P0, PT, R25, RZ, P0 ;  /* 0x000000ff1900720c */ /* 0x000fe20000701670 */
[----:B------:R-:W4:Y:S01]  /*03a0*/  @!P3 LDC.64 R18, c[0x0][0x380] ;  /* 0x0000e000ff12bb82 */ /* 0x000f220000000a00 */
[----:B------:R-:W-:Y:S01]  /*03b0*/  IADD3 R27, PT, PT, R27, 0x7, RZ ;  /* 0x000000071b1b7810 */ /* 0x000fe20007ffe0ff */
[----:B------:R-:W5:Y:S06]  /*03c0*/  @!P2 LDG.E R26, desc[UR8][R14.64+0x10] ;  /* 0x000010080e1aa981 */ /* 0x000f6c000c1e1900 */
[----:B------:R-:W4:Y:S01]  /*03d0*/  @!P2 LDC.64 R12, c[0x0][0x380] ;  /* 0x0000e000ff0cab82 */ /* 0x000f220000000a00 */
[----:B0-----:R-:W-:-:S06]  /*03e0*/  @!P5 IMAD.WIDE.U32 R28, R16, 0x4, R28 ;  /* 0x00000004101cd825 */ /* 0x001fcc00078e001c */
[----:B------:R-:W3:Y:S01]  /*03f0*/  @!P5 LDG.E R29, desc[UR8][R28.64] ;  /* 0x000000081c1dd981 */ /* 0x000ee2000c1e1900 */
[----:B-1----:R-:W-:Y:S02]  /*0400*/  @!P4 IMAD.WIDE.U32 R20, R17, 0x4, R20 ;  /* 0x000000041114c825 */ /* 0x002fe400078e0014 */
[----:B------:R-:W0:Y:S04]  /*0410*/  @!P0 LDC.64 R16, c[0x0][0x380] ;  /* 0x0000e000ff108b82 */ /* 0x000e280000000a00 */
[----:B------:R-:W5:Y:S01]  /*0420*/  @!P4 LDG.E R21, desc[UR8][R20.64] ;  /* 0x000000081415c981 */ /* 0x000f62000c1e1900 */
[----:B----4-:R-:W-:-:S06]  /*0430*/  @!P3 IMAD.WIDE.U32 R18, R23, 0x4, R18 ;  /* 0x000000041712b825 */ /* 0x010fcc00078e0012 */
[----:B------:R-:W4:Y:S01]  /*0440*/  @!P3 LDG.E R19, desc[UR8][R18.64] ;  /* 0x000000081213b981 */ /* 0x000f22000c1e1900 */
[----:B------:R-:W-:-:S03]  /*0450*/  @!P2 IMAD.WIDE.U32 R12, R6, 0x4, R12 ;  /* 0x00000004060ca825 */ /* 0x000fc600078e000c */
[----:B------:R-:W5:Y:S04]  /*0460*/  @!P4 LDG.E R6, desc[UR8][R14.64+0x8] ;  /* 0x000008080e06c981 */ /* 0x000f68000c1e1900 */
[----:B------:R-:W4:Y:S01]  /*0470*/  @!P2 LDG.E R13, desc[UR8][R12.64] ;  /* 0x000000080c0da981 */ /* 0x000f22000c1e1900 */
[----:B0-----:R-:W-:-:S03]  /*0480*/  @!P0 IMAD.WIDE.U32 R16, R25, 0x4, R16 ;  /* 0x0000000419108825 */ /* 0x001fc600078e0010 */
[----:B------:R-:W4:Y:S04]  /*0490*/  @!P0 LDG.E R18, desc[UR8][R14.64+0x18] ;  /* 0x000018080e128981 */ /* 0x000f28000c1e1900 */
[----:B------:R-:W4:Y:S04]  /*04a0*/  @!P1 LDG.E R25, desc[UR8][R14.64+0x14] ;  /* 0x000014080e199981 */ /* 0x000f28000c1e1900 */
[----:B------:R-:W4:Y:S01]  /*04b0*/  @!P0 LDG.E R17, desc[UR8][R16.64] ;  /* 0x0000000810118981 */ /* 0x000f22000c1e1900 */
[----:B--2---:R-:W-:Y:S02]  /*04c0*/  @!P6 IMAD R0, R11, R10, R0 ;  /* 0x0000000a0b00e224 */ /* 0x004fe400078e0200 */
[----:B------:R-:W0:Y:S01]  /*04d0*/  @!P1 LDC.64 R10, c[0x0][0x380] ;  /* 0x0000e000ff0a9b82 */ /* 0x000e220000000a00 */
[----:B------:R-:W-:-:S04]  /*04e0*/  ISETP.GE.AND P6, PT, R27, UR5, PT ;  /* 0x000000051b007c0c */ /* 0x000fc8000bfc6270 */
[----:B------:R-:W-:-:S13]  /*04f0*/  ISETP.LT.OR P6, PT, R27, RZ, P6 ;  /* 0x000000ff1b00720c */ /* 0x000fda00037c1670 */
[----:B------:R-:W1:Y:S01]  /*0500*/  @!P6 LDC.64 R22, c[0x0][0x380] ;  /* 0x0000e000ff16eb82 */ /* 0x000e620000000a00 */
[----:B------:R-:W2:Y:S01]  /*0510*/  @!P6 LDG.E R20, desc[UR8][R14.64+0x1c] ;  /* 0x00001c080e14e981 */ /* 0x000ea2000c1e1900 */
[----:B0-----:R-:W-:-:S03]  /*0520*/  @!P1 IMAD.WIDE.U32 R10, R7, 0x4, R10 ;  /* 0x00000004070a9825 */ /* 0x001fc600078e000a */
[----:B------:R-:W4:Y:S04]  /*0530*/  @!P3 LDG.E R7, desc[UR8][R14.64+0xc] ;  /* 0x00000c080e07b981 */ /* 0x000f28000c1e1900 */
[----:B------:R-:W2:Y:S01]  /*0540*/  @!P1 LDG.E R10, desc[UR8][R10.64] ;  /* 0x000000080a0a9981 */ /* 0x000ea2000c1e1900 */
[----:B-1----:R-:W-:-:S06]  /*0550*/  @!P6 IMAD.WIDE.U32 R22, R27, 0x4, R22 ;  /* 0x000000041b16e825 */ /* 0x002fcc00078e0016 */
[----:B------:R-:W2:Y:S01]  /*0560*/  @!P6 LDG.E R23, desc[UR8][R22.64] ;  /* 0x000000081617e981 */ /* 0x000ea2000c1e1900 */
[----:B---3--:R-:W-:Y:S02]  /*0570*/  @!P5 IMAD R0, R29, R24, R0 ;  /* 0x000000181d00d224 */ /* 0x008fe400078e0200 */
[----:B------:R-:W-:Y:S02]  /*0580*/  VIADD R5, R5, 0x8 ;  /* 0x0000000805057836 */ /* 0x000fe40000000000 */
[----:B-----5:R-:W-:-:S04]  /*0590*/  @!P4 IMAD R0, R21, R6, R0 ;  /* 0x000000061500c224 */ /* 0x020fc800078e0200 */
[----:B----4-:R-:W-:-:S04]  /*05a0*/  @!P3 IMAD R0, R19, R7, R0 ;  /* 0x000000071300b224 */ /* 0x010fc800078e0200 */
[----:B------:R-:W-:-:S04]  /*05b0*/  @!P2 IMAD R0, R13, R26, R0 ;  /* 0x0000001a0d00a224 */ /* 0x000fc800078e0200 */
[----:B--2---:R-:W-:Y:S01]  /*05c0*/  @!P1 IMAD R0, R10, R25, R0 ;  /* 0x000000190a009224 */ /* 0x004fe200078e0200 */
[----:B------:R-:W-:-:S03]  /*05d0*/  ISETP.NE.AND P1, PT, R5, R3, PT ;  /* 0x000000030500720c */ /* 0x000fc60003f25270 */
[----:B------:R-:W-:-:S04]  /*05e0*/  @!P0 IMAD R0, R17, R18, R0 ;  /* 0x0000001211008224 */ /* 0x000fc800078e0200 */
[----:B------:R-:W-:-:S06]  /*05f0*/  @!P6 IMAD R0, R23, R20, R0 ;  /* 0x000000141700e224 */ /* 0x000fcc00078e0200 */
[----:B------:R-:W-:Y:S05]  /*0600*/  @P1 BRA `(.L_x_2) ;  /* 0xfffffff800f01947 */ /* 0x000fea000383ffff */
.L_x_1:
[----:B------:R-:W-:Y:S05]  /*0610*/  BRA.U !UP1, `(.L_x_0) ;  /* 0x0000000509387547 */ /* 0x000fea000b800000 */
[----:B------:R-:W0:Y:S01]  /*0620*/  LDCU UR4, c[0x0][0x39c] ;  /* 0x00007380ff0477ac */ /* 0x000e220008000800 */
[----:B------:R-:W-:Y:S02]  /*0630*/  UISETP.GE.U32.AND UP0, UPT, UR7, 0x4, UPT ;  /* 0x000000040700788c */ /* 0x000fe4000bf06070 */
[----:B0-----:R-:W-:-:S04]  /*0640*/  ULOP3.LUT UR6, UR4, 0x3, URZ, 0xc0, !UPT ;  /* 0x0000000304067892 */ /* 0x001fc8000f8ec0ff */
[----:B------:R-:W-:-:S03]  /*0650*/  UISETP.NE.AND UP1, UPT, UR6, URZ, UPT ;  /* 0x000000ff0600728c */ /* 0x000fc6000bf25270 */
[----:B------:R-:W-:Y:S08]  /*0660*/  BRA.U !UP0, `(.L_x_3) ;  /* 0x00000001088c7547 */ /* 0x000ff0000b800000 */
[----:B------:R-:W-:Y:S01]  /*0670*/  IADD3 R17, PT, PT, R4, R3, RZ ;  /* 0x0000000304117210 */ /* 0x000fe20007ffe0ff */
[----:B------:R-:W0:Y:S03]  /*0680*/  LDC.64 R8, c[0x0][0x388] ;  /* 0x0000e200ff087b82 */ /* 0x000e260000000a00 */
[C---:B------:R-:W-:Y:S01]  /*0690*/  ISETP.GE.AND P0, PT, R17.reuse, UR5, PT ;  /* 0x0000000511007c0c */ /* 0x040fe2000bf06270 */
[C---:B------:R-:W-:Y:S01]  /*06a0*/  VIADD R19, R17.reuse, 0x1 ;  /* 0x0000000111137836 */ /* 0x040fe20000000000 */
[C---:B------:R-:W-:Y:S01]  /*06b0*/  IADD3 R21, PT, PT, R17.reuse, 0x2, RZ ;  /* 0x0000000211157810 */ /* 0x040fe20007ffe0ff */
[C---:B------:R-:W-:Y:S01]  /*06c0*/  VIADD R5, R17.reuse, 0x3 ;  /* 0x0000000311057836 */ /* 0x040fe20000000000 */
[----:B------:R-:W-:Y:S02]  /*06d0*/  ISETP.LT.OR P0, PT, R17, RZ, P0 ;  /* 0x000000ff1100720c */ /* 0x000fe40000701670 */
[----:B------:R-:W-:-:S02]  /*06e0*/  ISETP.GE.AND P1, PT, R19, UR5, PT ;  /* 0x0000000513007c0c */ /* 0x000fc4000bf26270 */
[----:B------:R-:W-:Y:S02]  /*06f0*/  ISETP.GE.AND P2, PT, R21, UR5, PT ;  /* 0x0000000515007c0c */ /* 0x000fe4000bf46270 */
[----:B------:R-:W-:Y:S02]  /*0700*/  ISETP.LT.OR P1, PT, R19, RZ, P1 ;  /* 0x000000ff1300720c */ /* 0x000fe40000f21670 */
[----:B------:R-:W-:Y:S02]  /*0710*/  ISETP.LT.OR P2, PT, R21, RZ, P2 ;  /* 0x000000ff1500720c */ /* 0x000fe40001741670 */
[----:B------:R-:W-:-:S03]  /*0720*/  ISETP.GE.AND P3, PT, R5, UR5, PT ;  /* 0x0000000505007c0c */ /* 0x000fc6000bf66270 */
[----:B------:R-:W1:Y:S01]  /*0730*/  @!P0 LDC.64 R14, c[0x0][0x380] ;  /* 0x0000e000ff0e8b82 */ /* 0x000e620000000a00 */
[----:B------:R-:W-:Y:S01]  /*0740*/  ISETP.LT.OR P3, PT, R5, RZ, P3 ;  /* 0x000000ff0500720c */ /* 0x000fe20001f61670 */
[----:B0-----:R-:W-:-:S06]  /*0750*/  IMAD.WIDE.U32 R8, R3, 0x4, R8 ;  /* 0x0000000403087825 */ /* 0x001fcc00078e0008 */
[----:B------:R-:W0:Y:S01]  /*0760*/  @!P1 LDC.64 R12, c[0x0][0x380] ;  /* 0x0000e000ff0c9b82 */ /* 0x000e220000000a00 */
[----:B------:R-:W2:Y:S05]  /*0770*/  @!P0 LDG.E R16, desc[UR8][R8.64] ;  /* 0x0000000808108981 */ /* 0x000eaa000c1e1900 */
[----:B------:R-:W3:Y:S02]  /*0780*/  @!P3 LDG.E R18, desc[UR8][R8.64+0xc] ;  /* 0x00000c080812b981 */ /* 0x000ee4000c1e1900 */
[----:B------:R-:W4:Y:S08]  /*0790*/  @!P2 LDC.64 R10, c[0x0][0x380] ;  /* 0x0000e000ff0aab82 */ /* 0x000f300000000a00 */
[----:B------:R-:W5:Y:S01]  /*07a0*/  @!P3 LDC.64 R6, c[0x0][0x380] ;  /* 0x0000e000ff06bb82 */ /* 0x000f620000000a00 */
[----:B-1----:R-:W-:-:S02]  /*07b0*/  @!P0 IMAD.WIDE.U32 R14, R17, 0x4, R14 ;  /* 0x00000004110e8825 */ /* 0x002fc400078e000e */
[----:B------:R-:W3:Y:S04]  /*07c0*/  @!P1 LDG.E R17, desc[UR8][R8.64+0x4] ;  /* 0x0000040808119981 */ /* 0x000ee8000c1e1900 */
[----:B------:R-:W2:Y:S01]  /*07d0*/  @!P0 LDG.E R15, desc[UR8][R14.64] ;  /* 0x000000080e0f8981 */ /* 0x000ea2000c1e1900 */
[----:B0-----:R-:W-:-:S06]  /*07e0*/  @!P1 IMAD.WIDE.U32 R12, R19, 0x4, R12 ;  /* 0x00000004130c9825 */ /* 0x001fcc00078e000c */
[----:B------:R-:W3:Y:S01]  /*07f0*/  @!P1 LDG.E R13, desc[UR8][R12.64] ;  /* 0x000000080c0d9981 */ /* 0x000ee2000c1e1900 */
[----:B----4-:R-:W-:-:S06]  /*0800*/  @!P2 IMAD.WIDE.U32 R10, R21, 0x4, R10 ;  /* 0x00000004150aa825 */ /* 0x010fcc00078e000a */
[----:B------:R-:W4:Y:S01]  /*0810*/  @!P2 LDG.E R11, desc[UR8][R10.64] ;  /* 0x000000080a0ba981 */ /* 0x000f22000c1e1900 */
[----:B-----5:R-:W-:-:S03]  /*0820*/  @!P3 IMAD.WIDE.U32 R6, R5, 0x4, R6 ;  /* 0x000000040506b825 */ /* 0x020fc600078e0006 */
[----:B------:R-:W4:Y:S04]  /*0830*/  @!P2 LDG.E R5, desc[UR8][R8.64+0x8] ;  /* 0x000008080805a981 */ /* 0x000f28000c1e1900 */
[----:B------:R-:W5:Y:S01]  /*0840*/  @!P3 LDG.E R7, desc[UR8][R6.64] ;  /* 0x000000080607b981 */ /* 0x000f62000c1e1900 */
[----:B------:R-:W-:Y:S01]  /*0850*/  IADD3 R3, PT, PT, R3, 0x4, RZ ;  /* 0x0000000403037810 */ /* 0x000fe20007ffe0ff */
[----:B--2---:R-:W-:-:S04]  /*0860*/  @!P0 IMAD R0, R15, R16, R0 ;  /* 0x000000100f008224 */ /* 0x004fc800078e0200 */
[----:B---3--:R-:W-:-:S04]  /*0870*/  @!P1 IMAD R0, R13, R17, R0 ;  /* 0x000000110d009224 */ /* 0x008fc800078e0200 */
[----:B----4-:R-:W-:-:S04]  /*0880*/  @!P2 IMAD R0, R11, R5, R0 ;  /* 0x000000050b00a224 */ /* 0x010fc800078e0200 */
[----:B-----5:R-:W-:-:S07]  /*0890*/  @!P3 IMAD R0, R7, R18, R0 ;  /* 0x000000120700b224 */ /* 0x020fce00078e0200 */
.L_x_3:
[----:B------:R-:W-:Y:S05]  /*08a0*/  BRA.U !UP1, `(.L_x_0) ;  /* 0x0000000109947547 */ /* 0x000fea000b800000 */
[----:B------:R-:W-:Y:S02]  /*08b0*/  UISETP.NE.AND UP0, UPT, UR6, 0x1, UPT ;  /* 0x000000010600788c */ /* 0x000fe4000bf05270 */
[----:B------:R-:W-:-:S04]  /*08c0*/  ULOP3.LUT UR4, UR4, 0x1, URZ, 0xc0, !UPT ;  /* 0x0000000104047892 */ /* 0x000fc8000f8ec0ff */
[----:B------:R-:W-:-:S03]  /*08d0*/  UISETP.NE.U32.AND UP1, UPT, UR4, 0x1, UPT ;  /* 0x000000010400788c */ /* 0x000fc6000bf25070 */
[----:B------:R-:W-:Y:S08]  /*08e0*/  BRA.U !UP0, `(.L_x_4) ;  /* 0x00000001084c7547 */ /* 0x000ff0000b800000 */
[----:B------:R-:W-:Y:S01]  /*08f0*/  IADD3 R5, PT, PT, R4, R3, RZ ;  /* 0x0000000304057210 */ /* 0x000fe20007ffe0ff */
[----:B------:R-:W0:Y:S03]  /*0900*/  LDC.64 R6, c[0x0][0x388] ;  /* 0x0000e200ff067b82 */ /* 0x000e260000000a00 */
[C---:B------:R-:W-:Y:S01]  /*0910*/  ISETP.GE.AND P0, PT, R5.reuse, UR5, PT ;  /* 0x0000000505007c0c */ /* 0x040fe2000bf06270 */
[----:B------:R-:W-:-:S03]  /*0920*/  VIADD R15, R5, 0x1 ;  /* 0x00000001050f7836 */ /* 0x000fc60000000000 */
[----:B------:R-:W-:Y:S02]  /*0930*/  ISETP.LT.OR P0, PT, R5, RZ, P0 ;  /* 0x000000ff0500720c */ /* 0x000fe40000701670 */
[----:B------:R-:W-:-:S04]  /*0940*/  ISETP.GE.AND P1, PT, R15, UR5, PT ;  /* 0x000000050f007c0c */ /* 0x000fc8000bf26270 */
[----:B------:R-:W-:-:S07]  /*0950*/  ISETP.LT.OR P1, PT, R15, RZ, P1 ;  /* 0x000000ff0f00720c */ /* 0x000fce0000f21670 */
[----:B------:R-:W1:Y:S01]  /*0960*/  @!P0 LDC.64 R8, c[0x0][0x380] ;  /* 0x0000e000ff088b82 */ /* 0x000e620000000a00 */
[----:B0-----:R-:W-:-:S07]  /*0970*/  IMAD.WIDE.U32 R10, R3, 0x4, R6 ;  /* 0x00000004030a7825 */ /* 0x001fce00078e0006 */
[----:B------:R-:W0:Y:S01]  /*0980*/  @!P1 LDC.64 R12, c[0x0][0x380] ;  /* 0x0000e000ff0c9b82 */ /* 0x000e220000000a00 */
[----:B-1----:R-:W-:Y:S02]  /*0990*/  @!P0 IMAD.WIDE.U32 R6, R5, 0x4, R8 ;  /* 0x0000000405068825 */ /* 0x002fe400078e0008 */
[----:B------:R-:W2:Y:S04]  /*09a0*/  @!P0 LDG.E R5, desc[UR8][R10.64] ;  /* 0x000000080a058981 */ /* 0x000ea8000c1e1900 */
[----:B------:R-:W2:Y:S01]  /*09b0*/  @!P0 LDG.E R7, desc[UR8][R6.64] ;  /* 0x0000000806078981 */ /* 0x000ea2000c1e1900 */
[----:B0-----:R-:W-:-:S03]  /*09c0*/  @!P1 IMAD.WIDE.U32 R8, R15, 0x4, R12 ;  /* 0x000000040f089825 */ /* 0x001fc600078e000c */
[----:B------:R-:W3:Y:S04]  /*09d0*/  @!P1 LDG.E R12, desc[UR8][R10.64+0x4] ;  /* 0x000004080a0c9981 */ /* 0x000ee8000c1e1900 */
[----:B------:R-:W3:Y:S01]  /*09e0*/  @!P1 LDG.E R9, desc[UR8][R8.64] ;  /* 0x0000000808099981 */ /* 0x000ee2000c1e1900 */
[----:B------:R-:W-:Y:S01]  /*09f0*/  IADD3 R3, PT, PT, R3, 0x2, RZ ;  /* 0x0000000203037810 */ /* 0x000fe20007ffe0ff */
[----:B--2---:R-:W-:-:S04]  /*0a00*/  @!P0 IMAD R0, R7, R5, R0 ;  /* 0x0000000507008224 */ /* 0x004fc800078e0200 */
[----:B---3--:R-:W-:-:S07]  /*0a10*/  @!P1 IMAD R0, R9, R12, R0 ;  /* 0x0000000c09009224 */ /* 0x008fce00078e0200 */
.L_x_4:
[----:B------:R-:W-:Y:S05]  /*0a20*/  BRA.U UP1, `(.L_x_0) ;  /* 0x0000000101347547 */ /* 0x000fea000b800000 */
[----:B------:R-:W-:Y:S01]  /*0a30*/  IADD3 R9, PT, PT, R4, R3, RZ ;  /* 0x0000000304097210 */ /* 0x000fe20007ffe0ff */
[----:B------:R-:W-:Y:S03]  /*0a40*/  BSSY.RECONVERGENT B0, `(.L_x_0) ;  /* 0x000000b000007945 */ /* 0x000fe60003800200 */
[----:B------:R-:W-:-:S04]  /*0a50*/  ISETP.GE.AND P0, PT, R9, UR5, PT ;  /* 0x0000000509007c0c */ /* 0x000fc8000bf06270 */
[----:B------:R-:W-:-:S13]  /*0a60*/  ISETP.LT.OR P0, PT, R9, RZ, P0 ;  /* 0x000000ff0900720c */ /* 0x000fda0000701670 */
[----:B------:R-:W-:Y:S05]  /*0a70*/  @P0 BRA `(.L_x_5) ;  /* 0x00000000001c0947 */ /* 0x000fea0003800000 */
[----:B------:R-:W0:Y:S08]  /*0a80*/  LDC.64 R4, c[0x0][0x380] ;  /* 0x0000e000ff047b82 */ /* 0x000e300000000a00 */
[----:B------:R-:W1:Y:S01]  /*0a90*/  LDC.64 R6, c[0x0][0x388] ;  /* 0x0000e200ff067b82 */ /* 0x000e620000000a00 */
[----:B0-----:R-:W-:-:S06]  /*0aa0*/  IMAD.WIDE.U32 R4, R9, 0x4, R4 ;  /* 0x0000000409047825 */ /* 0x001fcc00078e0004 */
[----:B------:R-:W2:Y:S01]  /*0ab0*/  LDG.E R5, desc[UR8][R4.64] ;  /* 0x0000000804057981 */ /* 0x000ea2000c1e1900 */
[----:B-1----:R-:W-:-:S06]  /*0ac0*/  IMAD.WIDE.U32 R6, R3, 0x4, R6 ;  /* 0x0000000403067825 */ /* 0x002fcc00078e0006 */
[----:B------:R-:W2:Y:S02]  /*0ad0*/  LDG.E R6, desc[UR8][R6.64] ;  /* 0x0000000806067981 */ /* 0x000ea4000c1e1900 */
[----:B--2---:R-:W-:-:S07]  /*0ae0*/  IMAD R0, R5, R6, R0 ;  /* 0x0000000605007224 */ /* 0x004fce00078e0200 */
.L_x_5:
[----:B------:R-:W-:Y:S05]  /*0af0*/  BSYNC.RECONVERGENT B0 ;  /* 0x0000000000007941 */ /* 0x000fea0003800200 */
.L_x_0:
[----:B------:R-:W0:Y:S02]  /*0b00*/  LDC.64 R4, c[0x0][0x390] ;  /* 0x0000e400ff047b82 */ /* 0x000e240000000a00 */
[----:B0-----:R-:W-:-:S05]  /*0b10*/  IMAD.WIDE.U32 R2, R2, 0x4, R4 ;  /* 0x0000000402027825 */ /* 0x001fca00078e0004 */
[----:B------:R-:W-:Y:S01]  /*0b20*/  STG.E desc[UR8][R2.64], R0 ;  /* 0x0000000002007986 */ /* 0x000fe2000c101908 */
[----:B------:R-:W-:Y:S05]  /*0b30*/  EXIT ;  /* 0x000000000000794d */ /* 0x000fea0003800000 */
.L_x_6:
[----:B------:R-:W-:-:S00]  /*0b40*/  BRA `(.L_x_6) ;  /* 0xfffffffc00fc7947 */ /* 0x000fc0000383ffff */
[----:B------:R-:W-:-:S00]  /*0b50*/  NOP ;  /* 0x0000000000007918 */ /* 0x000fc00000000000 */
        /* <DEDUP_REMOVED lines=10> */
.L_x_7:


//--------------------- .nv.shared.reserved.0     --------------------------
	.section	.nv.shared.reserved.0,"aw",@nobits
	.weak		__nv_reservedSMEM_offset_0_alias
	.size		__nv_reservedSMEM_offset_0_alias, 0, 64
	.other		__nv_reservedSMEM_offset_0_alias,@"STO_CUDA_RESERVED_SHARED STV_DEFAULT"
__nv_reservedSMEM_offset_0_alias:
	.zero		0
	.zero		64


//--------------------- .nv.constant0._Z6conv1dPiS_S_ii --------------------------
	.section	.nv.constant0._Z6conv1dPiS_S_ii,"a",@progbits
	.sectionflags	@""
	.align	4
.nv.constant0._Z6conv1dPiS_S_ii:
	.zero		928


//--------------------- SYMBOLS --------------------------

	.type		.nv.reservedSmem.offset0,@object
	.size		.nv.reservedSmem.offset0,0x4
